//
// Generated by NVIDIA NVVM Compiler
//
// Compiler Build ID: CL-36424714
// Cuda compilation tools, release 13.0, V13.0.88
// Based on NVVM 20.0.0
//

.version 9.0
.target sm_100
.address_size 64

	// .globl	_Z10offsetCopyPfS_i

.visible .entry _Z10offsetCopyPfS_i(
	.param .u64 .ptr .align 1 _Z10offsetCopyPfS_i_param_0,
	.param .u64 .ptr .align 1 _Z10offsetCopyPfS_i_param_1,
	.param .u32 _Z10offsetCopyPfS_i_param_2
)
{
	.reg .b32 	%r<7>;
	.reg .b32 	%f<2>;
	.reg .b64 	%rd<8>;

	ld.param.u64 	%rd1, [_Z10offsetCopyPfS_i_param_0];
	ld.param.u64 	%rd2, [_Z10offsetCopyPfS_i_param_1];
	ld.param.u32 	%r1, [_Z10offsetCopyPfS_i_param_2];
	cvta.to.global.u64 	%rd3, %rd1;
	cvta.to.global.u64 	%rd4, %rd2;
	mov.u32 	%r2, %ctaid.x;
	mov.u32 	%r3, %ntid.x;
	mov.u32 	%r4, %tid.x;
	mad.lo.s32 	%r5, %r2, %r3, %r4;
	add.s32 	%r6, %r5, %r1;
	mul.wide.s32 	%rd5, %r6, 4;
	add.s64 	%rd6, %rd4, %rd5;
	ld.global.f32 	%f1, [%rd6];
	add.s64 	%rd7, %rd3, %rd5;
	st.global.f32 	[%rd7], %f1;
	ret;

}
	// .globl	_Z11stridedCopyPfS_i
.visible .entry _Z11stridedCopyPfS_i(
	.param .u64 .ptr .align 1 _Z11stridedCopyPfS_i_param_0,
	.param .u64 .ptr .align 1 _Z11stridedCopyPfS_i_param_1,
	.param .u32 _Z11stridedCopyPfS_i_param_2
)
{
	.reg .b32 	%r<7>;
	.reg .b32 	%f<2>;
	.reg .b64 	%rd<9>;

	ld.param.u64 	%rd1, [_Z11stridedCopyPfS_i_param_0];
	ld.param.u64 	%rd2, [_Z11stridedCopyPfS_i_param_1];
	ld.param.u32 	%r1, [_Z11stridedCopyPfS_i_param_2];
	cvta.to.global.u64 	%rd3, %rd1;
	cvta.to.global.u64 	%rd4, %rd2;
	mov.u32 	%r2, %ctaid.x;
	mov.u32 	%r3, %ntid.x;
	mov.u32 	%r4, %tid.x;
	mad.lo.s32 	%r5, %r2, %r3, %r4;
	mul.lo.s32 	%r6, %r1, %r5;
	mul.wide.s32 	%rd5, %r6, 4;
	add.s64 	%rd6, %rd4, %rd5;
	ld.global.f32 	%f1, [%rd6];
	mul.wide.s32 	%rd7, %r5, 4;
	add.s64 	%rd8, %rd3, %rd7;
	st.global.f32 	[%rd8], %f1;
	ret;

}
	// .globl	_Z10randomCopyPfS_Pi
.visible .entry _Z10randomCopyPfS_Pi(
	.param .u64 .ptr .align 1 _Z10randomCopyPfS_Pi_param_0,
	.param .u64 .ptr .align 1 _Z10randomCopyPfS_Pi_param_1,
	.param .u64 .ptr .align 1 _Z10randomCopyPfS_Pi_param_2
)
{
	.reg .b32 	%r<6>;
	.reg .b32 	%f<2>;
	.reg .b64 	%rd<12>;

	ld.param.u64 	%rd1, [_Z10randomCopyPfS_Pi_param_0];
	ld.param.u64 	%rd2, [_Z10randomCopyPfS_Pi_param_1];
	ld.param.u64 	%rd3, [_Z10randomCopyPfS_Pi_param_2];
	cvta.to.global.u64 	%rd4, %rd1;
	cvta.to.global.u64 	%rd5, %rd2;
	cvta.to.global.u64 	%rd6, %rd3;
	mov.u32 	%r1, %ctaid.x;
	mov.u32 	%r2, %ntid.x;
	mov.u32 	%r3, %tid.x;
	mad.lo.s32 	%r4, %r1, %r2, %r3;
	mul.wide.s32 	%rd7, %r4, 4;
	add.s64 	%rd8, %rd6, %rd7;
	ld.global.u32 	%r5, [%rd8];
	mul.wide.s32 	%rd9, %r5, 4;
	add.s64 	%rd10, %rd5, %rd9;
	ld.global.f32 	%f1, [%rd10];
	add.s64 	%rd11, %rd4, %rd7;
	st.global.f32 	[%rd11], %f1;
	ret;

}
	// .globl	_Z3tidPi
.visible .entry _Z3tidPi(
	.param .u64 .ptr .align 1 _Z3tidPi_param_0
)
{
	.reg .b32 	%r<9>;
	.reg .b64 	%rd<3>;

	ld.param.u64 	%rd1, [_Z3tidPi_param_0];
	cvta.to.global.u64 	%rd2, %rd1;
	mov.u32 	%r1, %tid.x;
	mov.u32 	%r2, %tid.y;
	mov.u32 	%r3, %ntid.x;
	mov.u32 	%r4, %tid.z;
	mov.u32 	%r5, %ntid.y;
	mad.lo.s32 	%r6, %r5, %r4, %r2;
	mad.lo.s32 	%r7, %r6, %r3, %r1;
	shr.u32 	%r8, %r7, 5;
	st.global.u32 	[%rd2], %r8;
	ret;

}


// ===== COMPILED SASS (sm_100) =====

	.target	sm_100

	.elftype	@"ET_EXEC"


//--------------------- .note.nv.tkinfo           --------------------------
	.section	.note.nv.tkinfo,"",@"SHT_NOTE"
	.sectionflags	@"SHF_NOTE_NV_TKINFO"
	.tkinfo
        /*0018*/ 	.word	0x00000002
        /*0030*/ 	.string	""
        /*0030*/ 	.string	"ptxas"
        /*0030*/ 	.string	"Cuda compilation tools, release 13.0, V13.0.88"
        /*0030*/ 	.string	"Build cuda_13.0.r13.0/compiler.36424714_0"
        /*0030*/ 	.string	"-arch sm_100 -m 64 "



//--------------------- .note.nv.cuinfo           --------------------------
	.section	.note.nv.cuinfo,"",@"SHT_NOTE"
	.sectionflags	@"SHF_NOTE_NV_CUINFO"
        /*0018*/ 	.short	0x0002
        /*001a*/ 	.short	0x0064
        /*001c*/ 	.short	0x0082
	.zero		2


//--------------------- .nv.info                  --------------------------
	.section	.nv.info,"",@"SHT_CUDA_INFO"
	.align	4


	//----- nvinfo : EIATTR_REGCOUNT
	.align		4
        /*0000*/ 	.byte	0x04, 0x2f
        /*0002*/ 	.short	(.L_1 - .L_0)
	.align		4
.L_0:
        /*0004*/ 	.word	index@(_Z10offsetCopyPfS_i)
        /*0008*/ 	.word	0x0000000a


	//----- nvinfo : EIATTR_FRAME_SIZE
	.align		4
.L_1:
        /*000c*/ 	.byte	0x04, 0x11
        /*000e*/ 	.short	(.L_3 - .L_2)
	.align		4
.L_2:
        /*0010*/ 	.word	index@(_Z10offsetCopyPfS_i)
        /*0014*/ 	.word	0x00000000


	//----- nvinfo : EIATTR_REGCOUNT
	.align		4
.L_3:
        /*0018*/ 	.byte	0x04, 0x2f
        /*001a*/ 	.short	(.L_5 - .L_4)
	.align		4
.L_4:
        /*001c*/ 	.word	index@(_Z11stridedCopyPfS_i)
        /*0020*/ 	.word	0x0000000a


	//----- nvinfo : EIATTR_FRAME_SIZE
	.align		4
.L_5:
        /*0024*/ 	.byte	0x04, 0x11
        /*0026*/ 	.short	(.L_7 - .L_6)
	.align		4
.L_6:
        /*0028*/ 	.word	index@(_Z11stridedCopyPfS_i)
        /*002c*/ 	.word	0x00000000


	//----- nvinfo : EIATTR_REGCOUNT
	.align		4
.L_7:
        /*0030*/ 	.byte	0x04, 0x2f
        /*0032*/ 	.short	(.L_9 - .L_8)
	.align		4
.L_8:
        /*0034*/ 	.word	index@(_Z10randomCopyPfS_Pi)
        /*0038*/ 	.word	0x0000000c


	//----- nvinfo : EIATTR_FRAME_SIZE
	.align		4
.L_9:
        /*003c*/ 	.byte	0x04, 0x11
        /*003e*/ 	.short	(.L_11 - .L_10)
	.align		4
.L_10:
        /*0040*/ 	.word	index@(_Z10randomCopyPfS_Pi)
        /*0044*/ 	.word	0x00000000


	//----- nvinfo : EIATTR_REGCOUNT
	.align		4
.L_11:
        /*0048*/ 	.byte	0x04, 0x2f
        /*004a*/ 	.short	(.L_13 - .L_12)
	.align		4
.L_12:
        /*004c*/ 	.word	index@(_Z3tidPi)
        /*0050*/ 	.word	0x0000000a


	//----- nvinfo : EIATTR_FRAME_SIZE
	.align		4
.L_13:
        /*0054*/ 	.byte	0x04, 0x11
        /*0056*/ 	.short	(.L_15 - .L_14)
	.align		4
.L_14:
        /*0058*/ 	.word	index@(_Z3tidPi)
        /*005c*/ 	.word	0x00000000


	//----- nvinfo : EIATTR_MIN_STACK_SIZE
	.align		4
.L_15:
        /*0060*/ 	.byte	0x04, 0x12
        /*0062*/ 	.short	(.L_17 - .L_16)
	.align		4
.L_16:
        /*0064*/ 	.word	index@(_Z3tidPi)
        /*0068*/ 	.word	0x00000000


	//----- nvinfo : EIATTR_MIN_STACK_SIZE
	.align		4
.L_17:
        /*006c*/ 	.byte	0x04, 0x12
        /*006e*/ 	.short	(.L_19 - .L_18)
	.align		4
.L_18:
        /*0070*/ 	.word	index@(_Z10randomCopyPfS_Pi)
        /*0074*/ 	.word	0x00000000


	//----- nvinfo : EIATTR_MIN_STACK_SIZE
	.align		4
.L_19:
        /*0078*/ 	.byte	0x04, 0x12
        /*007a*/ 	.short	(.L_21 - .L_20)
	.align		4
.L_20:
        /*007c*/ 	.word	index@(_Z11stridedCopyPfS_i)
        /*0080*/ 	.word	0x00000000


	//----- nvinfo : EIATTR_MIN_STACK_SIZE
	.align		4
.L_21:
        /*0084*/ 	.byte	0x04, 0x12
        /*0086*/ 	.short	(.L_23 - .L_22)
	.align		4
.L_22:
        /*0088*/ 	.word	index@(_Z10offsetCopyPfS_i)
        /*008c*/ 	.word	0x00000000
.L_23:


//--------------------- .nv.compat                --------------------------
	.section	.nv.compat,"",@"SHT_CUDA_COMPAT_INFO"
	.align	4
        /*0000*/ 	.byte	0x02, 0x09, 0x00, 0x00, 0x02, 0x02, 0x01, 0x00, 0x02, 0x05, 0x05, 0x00, 0x03, 0x07, 0x01, 0x01
        /*0010*/ 	.byte	0x02, 0x03, 0x00, 0x00, 0x02, 0x06, 0x01, 0x00, 0x04, 0x0b, 0x08, 0x00, 0x09, 0x00, 0x00, 0x00
        /*0020*/ 	.byte	0x00, 0x00, 0x00, 0x00


//--------------------- .nv.info._Z3tidPi         --------------------------
	.section	.nv.info._Z3tidPi,"",@"SHT_CUDA_INFO"
	.sectionflags	@""
	.align	4


	//----- nvinfo : EIATTR_CUDA_API_VERSION
	.align		4
        /*0000*/ 	.byte	0x04, 0x37
        /*0002*/ 	.short	(.L_25 - .L_24)
.L_24:
        /*0004*/ 	.word	0x00000082


	//----- nvinfo : EIATTR_KPARAM_INFO
	.align		4
.L_25:
        /*0008*/ 	.byte	0x04, 0x17
        /*000a*/ 	.short	(.L_27 - .L_26)
.L_26:
        /*000c*/ 	.word	0x00000000
        /*0010*/ 	.short	0x0000
        /*0012*/ 	.short	0x0000
        /*0014*/ 	.byte	0x00, 0xf5, 0x21, 0x00


	//----- nvinfo : EIATTR_SPARSE_MMA_MASK
	.align		4
.L_27:
        /*0018*/ 	.byte	0x03, 0x50
        /*001a*/ 	.short	0x0000


	//----- nvinfo : EIATTR_MAXREG_COUNT
	.align		4
        /*001c*/ 	.byte	0x03, 0x1b
        /*001e*/ 	.short	0x00ff


	//----- nvinfo : EIATTR_MERCURY_ISA_VERSION
	.align		4
        /*0020*/ 	.byte	0x03, 0x5f
        /*0022*/ 	.short	0x0101


	//----- nvinfo : EIATTR_VRC_CTA_INIT_COUNT
	.align		4
        /*0024*/ 	.byte	0x02, 0x4a
	.zero		1
	.zero		1


	//----- nvinfo : EIATTR_EXIT_INSTR_OFFSETS
	.align		4
        /*0028*/ 	.byte	0x04, 0x1c
        /*002a*/ 	.short	(.L_29 - .L_28)


	//   ....[0]....
.L_28:
        /*002c*/ 	.word	0x000000c0


	//----- nvinfo : EIATTR_CBANK_PARAM_SIZE
	.align		4
.L_29:
        /*0030*/ 	.byte	0x03, 0x19
        /*0032*/ 	.short	0x0008


	//----- nvinfo : EIATTR_PARAM_CBANK
	.align		4
        /*0034*/ 	.byte	0x04, 0x0a
        /*0036*/ 	.short	(.L_31 - .L_30)
	.align		4
.L_30:
        /*0038*/ 	.word	index@(.nv.constant0._Z3tidPi)
        /*003c*/ 	.short	0x0380
        /*003e*/ 	.short	0x0008


	//----- nvinfo : EIATTR_SW_WAR
	.align		4
.L_31:
        /*0040*/ 	.byte	0x04, 0x36
        /*0042*/ 	.short	(.L_33 - .L_32)
.L_32:
        /*0044*/ 	.word	0x00000008
.L_33:


//--------------------- .nv.info._Z10randomCopyPfS_Pi --------------------------
	.section	.nv.info._Z10randomCopyPfS_Pi,"",@"SHT_CUDA_INFO"
	.sectionflags	@""
	.align	4


	//----- nvinfo : EIATTR_CUDA_API_VERSION
	.align		4
        /*0000*/ 	.byte	0x04, 0x37
        /*0002*/ 	.short	(.L_35 - .L_34)
.L_34:
        /*0004*/ 	.word	0x00000082


	//----- nvinfo : EIATTR_KPARAM_INFO
	.align		4
.L_35:
        /*0008*/ 	.byte	0x04, 0x17
        /*000a*/ 	.short	(.L_37 - .L_36)
.L_36:
        /*000c*/ 	.word	0x00000000
        /*0010*/ 	.short	0x0002
        /*0012*/ 	.short	0x0010
        /*0014*/ 	.byte	0x00, 0xf5, 0x21, 0x00


	//----- nvinfo : EIATTR_KPARAM_INFO
	.align		4
.L_37:
        /*0018*/ 	.byte	0x04, 0x17
        /*001a*/ 	.short	(.L_39 - .L_38)
.L_38:
        /*001c*/ 	.word	0x00000000
        /*0020*/ 	.short	0x0001
        /*0022*/ 	.short	0x0008
        /*0024*/ 	.byte	0x00, 0xf5, 0x21, 0x00


	//----- nvinfo : EIATTR_KPARAM_INFO
	.align		4
.L_39:
        /*0028*/ 	.byte	0x04, 0x17
        /*002a*/ 	.short	(.L_41 - .L_40)
.L_40:
        /*002c*/ 	.word	0x00000000
        /*0030*/ 	.short	0x0000
        /*0032*/ 	.short	0x0000
        /*0034*/ 	.byte	0x00, 0xf5, 0x21, 0x00


	//----- nvinfo : EIATTR_SPARSE_MMA_MASK
	.align		4
.L_41:
        /*0038*/ 	.byte	0x03, 0x50
        /*003a*/ 	.short	0x0000


	//----- nvinfo : EIATTR_MAXREG_COUNT
	.align		4
        /*003c*/ 	.byte	0x03, 0x1b
        /*003e*/ 	.short	0x00ff


	//----- nvinfo : EIATTR_MERCURY_ISA_VERSION
	.align		4
        /*0040*/ 	.byte	0x03, 0x5f
        /*0042*/ 	.short	0x0101


	//----- nvinfo : EIATTR_VRC_CTA_INIT_COUNT
	.align		4
        /*0044*/ 	.byte	0x02, 0x4a
	.zero		1
	.zero		1


	//----- nvinfo : EIATTR_EXIT_INSTR_OFFSETS
	.align		4
        /*0048*/ 	.byte	0x04, 0x1c
        /*004a*/ 	.short	(.L_43 - .L_42)


	//   ....[0]....
.L_42:
        /*004c*/ 	.word	0x000000f0


	//----- nvinfo : EIATTR_CBANK_PARAM_SIZE
	.align		4
.L_43:
        /*0050*/ 	.byte	0x03, 0x19
        /*0052*/ 	.short	0x0018


	//----- nvinfo : EIATTR_PARAM_CBANK
	.align		4
        /*0054*/ 	.byte	0x04, 0x0a
        /*0056*/ 	.short	(.L_45 - .L_44)
	.align		4
.L_44:
        /*0058*/ 	.word	index@(.nv.constant0._Z10randomCopyPfS_Pi)
        /*005c*/ 	.short	0x0380
        /*005e*/ 	.short	0x0018


	//----- nvinfo : EIATTR_SW_WAR
	.align		4
.L_45:
        /*0060*/ 	.byte	0x04, 0x36
        /*0062*/ 	.short	(.L_47 - .L_46)
.L_46:
        /*0064*/ 	.word	0x00000008
.L_47:


//--------------------- .nv.info._Z11stridedCopyPfS_i --------------------------
	.section	.nv.info._Z11stridedCopyPfS_i,"",@"SHT_CUDA_INFO"
	.sectionflags	@""
	.align	4


	//----- nvinfo : EIATTR_CUDA_API_VERSION
	.align		4
        /*0000*/ 	.byte	0x04, 0x37
        /*0002*/ 	.short	(.L_49 - .L_48)
.L_48:
        /*0004*/ 	.word	0x00000082


	//----- nvinfo : EIATTR_KPARAM_INFO
	.align		4
.L_49:
        /*0008*/ 	.byte	0x04, 0x17
        /*000a*/ 	.short	(.L_51 - .L_50)
.L_50:
        /*000c*/ 	.word	0x00000000
        /*0010*/ 	.short	0x0002
        /*0012*/ 	.short	0x0010
        /*0014*/ 	.byte	0x00, 0xf0, 0x11, 0x00


	//----- nvinfo : EIATTR_KPARAM_INFO
	.align		4
.L_51:
        /*0018*/ 	.byte	0x04, 0x17
        /*001a*/ 	.short	(.L_53 - .L_52)
.L_52:
        /*001c*/ 	.word	0x00000000
        /*0020*/ 	.short	0x0001
        /*0022*/ 	.short	0x0008
        /*0024*/ 	.byte	0x00, 0xf5, 0x21, 0x00


	//----- nvinfo : EIATTR_KPARAM_INFO
	.align		4
.L_53:
        /*0028*/ 	.byte	0x04, 0x17
        /*002a*/ 	.short	(.L_55 - .L_54)
.L_54:
        /*002c*/ 	.word	0x00000000
        /*0030*/ 	.short	0x0000
        /*0032*/ 	.short	0x0000
        /*0034*/ 	.byte	0x00, 0xf5, 0x21, 0x00


	//----- nvinfo : EIATTR_SPARSE_MMA_MASK
	.align		4
.L_55:
        /*0038*/ 	.byte	0x03, 0x50
        /*003a*/ 	.short	0x0000


	//----- nvinfo : EIATTR_MAXREG_COUNT
	.align		4
        /*003c*/ 	.byte	0x03, 0x1b
        /*003e*/ 	.short	0x00ff


	//----- nvinfo : EIATTR_MERCURY_ISA_VERSION
	.align		4
        /*0040*/ 	.byte	0x03, 0x5f
        /*0042*/ 	.short	0x0101


	//----- nvinfo : EIATTR_VRC_CTA_INIT_COUNT
	.align		4
        /*0044*/ 	.byte	0x02, 0x4a
	.zero		1
	.zero		1


	//----- nvinfo : EIATTR_EXIT_INSTR_OFFSETS
	.align		4
        /*0048*/ 	.byte	0x04, 0x1c
        /*004a*/ 	.short	(.L_57 - .L_56)


	//   ....[0]....
.L_56:
        /*004c*/ 	.word	0x000000e0


	//----- nvinfo : EIATTR_CBANK_PARAM_SIZE
	.align		4
.L_57:
        /*0050*/ 	.byte	0x03, 0x19
        /*0052*/ 	.short	0x0014


	//----- nvinfo : EIATTR_PARAM_CBANK
	.align		4
        /*0054*/ 	.byte	0x04, 0x0a
        /*0056*/ 	.short	(.L_59 - .L_58)
	.align		4
.L_58:
        /*0058*/ 	.word	index@(.nv.constant0._Z11stridedCopyPfS_i)
        /*005c*/ 	.short	0x0380
        /*005e*/ 	.short	0x0014


	//----- nvinfo : EIATTR_SW_WAR
	.align		4
.L_59:
        /*0060*/ 	.byte	0x04, 0x36
        /*0062*/ 	.short	(.L_61 - .L_60)
.L_60:
        /*0064*/ 	.word	0x00000008
.L_61:


//--------------------- .nv.info._Z10offsetCopyPfS_i --------------------------
	.section	.nv.info._Z10offsetCopyPfS_i,"",@"SHT_CUDA_INFO"
	.sectionflags	@""
	.align	4


	//----- nvinfo : EIATTR_CUDA_API_VERSION
	.align		4
        /*0000*/ 	.byte	0x04, 0x37
        /*0002*/ 	.short	(.L_63 - .L_62)
.L_62:
        /*0004*/ 	.word	0x00000082


	//----- nvinfo : EIATTR_KPARAM_INFO
	.align		4
.L_63:
        /*0008*/ 	.byte	0x04, 0x17
        /*000a*/ 	.short	(.L_65 - .L_64)
.L_64:
        /*000c*/ 	.word	0x00000000
        /*0010*/ 	.short	0x0002
        /*0012*/ 	.short	0x0010
        /*0014*/ 	.byte	0x00, 0xf0, 0x11, 0x00


	//----- nvinfo : EIATTR_KPARAM_INFO
	.align		4
.L_65:
        /*0018*/ 	.byte	0x04, 0x17
        /*001a*/ 	.short	(.L_67 - .L_66)
.L_66:
        /*001c*/ 	.word	0x00000000
        /*0020*/ 	.short	0x0001
        /*0022*/ 	.short	0x0008
        /*0024*/ 	.byte	0x00, 0xf5, 0x21, 0x00


	//----- nvinfo : EIATTR_KPARAM_INFO
	.align		4
.L_67:
        /*0028*/ 	.byte	0x04, 0x17
        /*002a*/ 	.short	(.L_69 - .L_68)
.L_68:
        /*002c*/ 	.word	0x00000000
        /*0030*/ 	.short	0x0000
        /*0032*/ 	.short	0x0000
        /*0034*/ 	.byte	0x00, 0xf5, 0x21, 0x00


	//----- nvinfo : EIATTR_SPARSE_MMA_MASK
	.align		4
.L_69:
        /*0038*/ 	.byte	0x03, 0x50
        /*003a*/ 	.short	0x0000


	//----- nvinfo : EIATTR_MAXREG_COUNT
	.align		4
        /*003c*/ 	.byte	0x03, 0x1b
        /*003e*/ 	.short	0x00ff


	//----- nvinfo : EIATTR_MERCURY_ISA_VERSION
	.align		4
        /*0040*/ 	.byte	0x03, 0x5f
        /*0042*/ 	.short	0x0101


	//----- nvinfo : EIATTR_VRC_CTA_INIT_COUNT
	.align		4
        /*0044*/ 	.byte	0x02, 0x4a
	.zero		1
	.zero		1


	//----- nvinfo : EIATTR_EXIT_INSTR_OFFSETS
	.align		4
        /*0048*/ 	.byte	0x04, 0x1c
        /*004a*/ 	.short	(.L_71 - .L_70)


	//   ....[0]....
.L_70:
        /*004c*/ 	.word	0x000000e0


	//----- nvinfo : EIATTR_CBANK_PARAM_SIZE
	.align		4
.L_71:
        /*0050*/ 	.byte	0x03, 0x19
        /*0052*/ 	.short	0x0014


	//----- nvinfo : EIATTR_PARAM_CBANK
	.align		4
        /*0054*/ 	.byte	0x04, 0x0a
        /*0056*/ 	.short	(.L_73 - .L_72)
	.align		4
.L_72:
        /*0058*/ 	.word	index@(.nv.constant0._Z10offsetCopyPfS_i)
        /*005c*/ 	.short	0x0380
        /*005e*/ 	.short	0x0014


	//----- nvinfo : EIATTR_SW_WAR
	.align		4
.L_73:
        /*0060*/ 	.byte	0x04, 0x36
        /*0062*/ 	.short	(.L_75 - .L_74)
.L_74:
        /*0064*/ 	.word	0x00000008
.L_75:


//--------------------- .nv.callgraph             --------------------------
	.section	.nv.callgraph,"",@"SHT_CUDA_CALLGRAPH"
	.align	4
	.sectionentsize	8
	.align		4
        /*0000*/ 	.word	0x00000000
	.align		4
        /*0004*/ 	.word	0xffffffff
	.align		4
        /*0008*/ 	.word	0x00000000
	.align		4
        /*000c*/ 	.word	0xfffffffe
	.align		4
        /*0010*/ 	.word	0x00000000
	.align		4
        /*0014*/ 	.word	0xfffffffd
	.align		4
        /*0018*/ 	.word	0x00000000
	.align		4
        /*001c*/ 	.word	0xfffffffc


//--------------------- .text._Z3tidPi            --------------------------
	.section	.text._Z3tidPi,"ax",@progbits
	.align	128
        .global         _Z3tidPi
        .type           _Z3tidPi,@function
        .size           _Z3tidPi,(.L_x_4 - _Z3tidPi)
        .other          _Z3tidPi,@"STO_CUDA_ENTRY STV_DEFAULT"
_Z3tidPi:
.text._Z3tidPi:
[----:B------:R-:W-:Y:S01]  /*0000*/  LDC R1, c[0x0][0x37c] ;  /* 0x0000df00ff017b82 */ /* 0x000fe20000000800 */
[----:B------:R-:W0:Y:S01]  /*0010*/  S2R R0, SR_TID.Y ;  /* 0x0000000000007919 */ /* 0x000e220000002200 */
[----:B------:R-:W1:Y:S06]  /*0020*/  LDCU UR6, c[0x0][0x360] ;  /* 0x00006c00ff0677ac */ /* 0x000e6c0008000800 */
[----:B------:R-:W2:Y:S01]  /*0030*/  LDC.64 R2, c[0x0][0x380] ;  /* 0x0000e000ff027b82 */ /* 0x000ea20000000a00 */
[----:B------:R-:W0:Y:S01]  /*0040*/  S2R R7, SR_TID.Z ;  /* 0x0000000000077919 */ /* 0x000e220000002300 */
[----:B------:R-:W0:Y:S01]  /*0050*/  LDCU UR7, c[0x0][0x364] ;  /* 0x00006c80ff0777ac */ /* 0x000e220008000800 */
[----:B------:R-:W1:Y:S01]  /*0060*/  S2R R5, SR_TID.X ;  /* 0x0000000000057919 */ /* 0x000e620000002100 */
[----:B------:R-:W2:Y:S01]  /*0070*/  LDCU.64 UR4, c[0x0][0x358] ;  /* 0x00006b00ff0477ac */ /* 0x000ea20008000a00 */
[----:B0-----:R-:W-:-:S04]  /*0080*/  IMAD R0, R7, UR7, R0 ;  /* 0x0000000707007c24 */ /* 0x001fc8000f8e0200 */
[----:B-1----:R-:W-:-:S05]  /*0090*/  IMAD R0, R0, UR6, R5 ;  /* 0x0000000600007c24 */ /* 0x002fca000f8e0205 */
[----:B------:R-:W-:-:S05]  /*00a0*/  SHF.R.U32.HI R5, RZ, 0x5, R0 ;  /* 0x00000005ff057819 */ /* 0x000fca0000011600 */
[----:B--2---:R-:W-:Y:S01]  /*00b0*/  STG.E desc[UR4][R2.64], R5 ;  /* 0x0000000502007986 */ /* 0x004fe2000c101904 */
[----:B------:R-:W-:Y:S05]  /*00c0*/  EXIT ;  /* 0x000000000000794d */ /* 0x000fea0003800000 */
.L_x_0:
[----:B------:R-:W-:-:S00]  /*00d0*/  BRA `(.L_x_0) ;  /* 0xfffffffc00fc7947 */ /* 0x000fc0000383ffff */
[----:B------:R-:W-:-:S00]  /*00e0*/  NOP ;  /* 0x0000000000007918 */ /* 0x000fc00000000000 */
        /* <DEDUP_REMOVED lines=9> */
.L_x_4:


//--------------------- .text._Z10randomCopyPfS_Pi --------------------------
	.section	.text._Z10randomCopyPfS_Pi,"ax",@progbits
	.align	128
        .global         _Z10randomCopyPfS_Pi
        .type           _Z10randomCopyPfS_Pi,@function
        .size           _Z10randomCopyPfS_Pi,(.L_x_5 - _Z10randomCopyPfS_Pi)
        .other          _Z10randomCopyPfS_Pi,@"STO_CUDA_ENTRY STV_DEFAULT"
_Z10randomCopyPfS_Pi:
.text._Z10randomCopyPfS_Pi:
[----:B------:R-:W-:Y:S01]  /*0000*/  LDC R1, c[0x0][0x37c] ;  /* 0x0000df00ff017b82 */ /* 0x000fe20000000800 */
[----:B------:R-:W0:Y:S07]  /*0010*/  S2R R0, SR_TID.X ;  /* 0x0000000000007919 */ /* 0x000e2e0000002100 */
[----:B------:R-:W0:Y:S01]  /*0020*/  S2UR UR6, SR_CTAID.X ;  /* 0x00000000000679c3 */ /* 0x000e220000002500 */
[----:B------:R-:W1:Y:S07]  /*0030*/  LDCU.64 UR4, c[0x0][0x358] ;  /* 0x00006b00ff0477ac */ /* 0x000e6e0008000a00 */
[----:B------:R-:W0:Y:S08]  /*0040*/  LDC R9, c[0x0][0x360] ;  /* 0x0000d800ff097b82 */ /* 0x000e300000000800 */
[----:B------:R-:W2:Y:S08]  /*0050*/  LDC.64 R2, c[0x0][0x390] ;  /* 0x0000e400ff027b82 */ /* 0x000eb00000000a00 */
[----:B------:R-:W3:Y:S01]  /*0060*/  LDC.64 R4, c[0x0][0x388] ;  /* 0x0000e200ff047b82 */ /* 0x000ee20000000a00 */
[----:B0-----:R-:W-:-:S07]  /*0070*/  IMAD R9, R9, UR6, R0 ;  /* 0x0000000609097c24 */ /* 0x001fce000f8e0200 */
[----:B------:R-:W0:Y:S01]  /*0080*/  LDC.64 R6, c[0x0][0x380] ;  /* 0x0000e000ff067b82 */ /* 0x000e220000000a00 */
[----:B--2---:R-:W-:-:S06]  /*0090*/  IMAD.WIDE R2, R9, 0x4, R2 ;  /* 0x0000000409027825 */ /* 0x004fcc00078e0202 */
[----:B-1----:R-:W3:Y:S02]  /*00a0*/  LDG.E R3, desc[UR4][R2.64] ;  /* 0x0000000402037981 */ /* 0x002ee4000c1e1900 */
[----:B---3--:R-:W-:-:S06]  /*00b0*/  IMAD.WIDE R4, R3, 0x4, R4 ;  /* 0x0000000403047825 */ /* 0x008fcc00078e0204 */
[----:B------:R-:W2:Y:S01]  /*00c0*/  LDG.E R5, desc[UR4][R4.64] ;  /* 0x0000000404057981 */ /* 0x000ea2000c1e1900 */
[----:B0-----:R-:W-:-:S05]  /*00d0*/  IMAD.WIDE R6, R9, 0x4, R6 ;  /* 0x0000000409067825 */ /* 0x001fca00078e0206 */
[----:B--2---:R-:W-:Y:S01]  /*00e0*/  STG.E desc[UR4][R6.64], R5 ;  /* 0x0000000506007986 */ /* 0x004fe2000c101904 */
[----:B------:R-:W-:Y:S05]  /*00f0*/  EXIT ;  /* 0x000000000000794d */ /* 0x000fea0003800000 */
.L_x_1:
        /* <DEDUP_REMOVED lines=16> */
.L_x_5:


//--------------------- .text._Z11stridedCopyPfS_i --------------------------
	.section	.text._Z11stridedCopyPfS_i,"ax",@progbits
	.align	128
        .global         _Z11stridedCopyPfS_i
        .type           _Z11stridedCopyPfS_i,@function
        .size           _Z11stridedCopyPfS_i,(.L_x_6 - _Z11stridedCopyPfS_i)
        .other          _Z11stridedCopyPfS_i,@"STO_CUDA_ENTRY STV_DEFAULT"
_Z11stridedCopyPfS_i:
.text._Z11stridedCopyPfS_i:
[----:B------:R-:W-:Y:S01]  /*0000*/  LDC R1, c[0x0][0x37c] ;  /* 0x0000df00ff017b82 */ /* 0x000fe20000000800 */
[----:B------:R-:W0:Y:S07]  /*0010*/  S2R R0, SR_TID.X ;  /* 0x0000000000007919 */ /* 0x000e2e0000002100 */
[----:B------:R-:W0:Y:S01]  /*0020*/  S2UR UR6, SR_CTAID.X ;  /* 0x00000000000679c3 */ /* 0x000e220000002500 */
[----:B------:R-:W1:Y:S01]  /*0030*/  LDCU UR7, c[0x0][0x390] ;  /* 0x00007200ff0777ac */ /* 0x000e620008000800 */
[----:B------:R-:W2:Y:S06]  /*0040*/  LDCU.64 UR4, c[0x0][0x358] ;  /* 0x00006b00ff0477ac */ /* 0x000eac0008000a00 */
[----:B------:R-:W0:Y:S08]  /*0050*/  LDC R7, c[0x0][0x360] ;  /* 0x0000d800ff077b82 */ /* 0x000e300000000800 */
[----:B------:R-:W3:Y:S01]  /*0060*/  LDC.64 R2, c[0x0][0x388] ;  /* 0x0000e200ff027b82 */ /* 0x000ee20000000a00 */
[----:B0-----:R-:W-:-:S04]  /*0070*/  IMAD R7, R7, UR6, R0 ;  /* 0x0000000607077c24 */ /* 0x001fc8000f8e0200 */
[----:B-1----:R-:W-:-:S04]  /*0080*/  IMAD R5, R7, UR7, RZ ;  /* 0x0000000707057c24 */ /* 0x002fc8000f8e02ff */
[----:B---3--:R-:W-:Y:S02]  /*0090*/  IMAD.WIDE R2, R5, 0x4, R2 ;  /* 0x0000000405027825 */ /* 0x008fe400078e0202 */
[----:B------:R-:W0:Y:S04]  /*00a0*/  LDC.64 R4, c[0x0][0x380] ;  /* 0x0000e000ff047b82 */ /* 0x000e280000000a00 */
[----:B--2---:R-:W2:Y:S01]  /*00b0*/  LDG.E R3, desc[UR4][R2.64] ;  /* 0x0000000402037981 */ /* 0x004ea2000c1e1900 */
[----:B0-----:R-:W-:-:S05]  /*00c0*/  IMAD.WIDE R4, R7, 0x4, R4 ;  /* 0x0000000407047825 */ /* 0x001fca00078e0204 */
[----:B--2---:R-:W-:Y:S01]  /*00d0*/  STG.E desc[UR4][R4.64], R3 ;  /* 0x0000000304007986 */ /* 0x004fe2000c101904 */
[----:B------:R-:W-:Y:S05]  /*00e0*/  EXIT ;  /* 0x000000000000794d */ /* 0x000fea0003800000 */
.L_x_2:
        /* <DEDUP_REMOVED lines=9> */
.L_x_6:


//--------------------- .text._Z10offsetCopyPfS_i --------------------------
	.section	.text._Z10offsetCopyPfS_i,"ax",@progbits
	.align	128
        .global         _Z10offsetCopyPfS_i
        .type           _Z10offsetCopyPfS_i,@function
        .size           _Z10offsetCopyPfS_i,(.L_x_7 - _Z10offsetCopyPfS_i)
        .other          _Z10offsetCopyPfS_i,@"STO_CUDA_ENTRY STV_DEFAULT"
_Z10offsetCopyPfS_i:
.text._Z10offsetCopyPfS_i:
[----:B------:R-:W-:Y:S01]  /*0000*/  LDC R1, c[0x0][0x37c] ;  /* 0x0000df00ff017b82 */ /* 0x000fe20000000800 */
[----:B------:R-:W0:Y:S07]  /*0010*/  S2R R5, SR_TID.X ;  /* 0x0000000000057919 */ /* 0x000e2e0000002100 */
[----:B------:R-:W0:Y:S01]  /*0020*/  S2UR UR6, SR_CTAID.X ;  /* 0x00000000000679c3 */ /* 0x000e220000002500 */
[----:B------:R-:W1:Y:S01]  /*0030*/  LDCU UR7, c[0x0][0x390] ;  /* 0x00007200ff0777ac */ /* 0x000e620008000800 */
[----:B------:R-:W2:Y:S06]  /*0040*/  LDCU.64 UR4, c[0x0][0x358] ;  /* 0x00006b00ff0477ac */ /* 0x000eac0008000a00 */
[----:B------:R-:W0:Y:S08]  /*0050*/  LDC R0, c[0x0][0x360] ;  /* 0x0000d800ff007b82 */ /* 0x000e300000000800 */
[----:B------:R-:W3:Y:S01]  /*0060*/  LDC.64 R2, c[0x0][0x388] ;  /* 0x0000e200ff027b82 */ /* 0x000ee20000000a00 */
[----:B0-----:R-:W-:-:S07]  /*0070*/  IMAD R0, R0, UR6, R5 ;  /* 0x0000000600007c24 */ /* 0x001fce000f8e0205 */
[----:B------:R-:W0:Y:S01]  /*0080*/  LDC.64 R4, c[0x0][0x380] ;  /* 0x0000e000ff047b82 */ /* 0x000e220000000a00 */
[----:B-1----:R-:W-:-:S05]  /*0090*/  IADD3 R7, PT, PT, R0, UR7, RZ ;  /* 0x0000000700077c10 */ /* 0x002fca000fffe0ff */
[----:B---3--:R-:W-:-:S06]  /*00a0*/  IMAD.WIDE R2, R7, 0x4, R2 ;  /* 0x0000000407027825 */ /* 0x008fcc00078e0202 */
[----:B--2---:R-:W2:Y:S01]  /*00b0*/  LDG.E R3, desc[UR4][R2.64] ;  /* 0x0000000402037981 */ /* 0x004ea2000c1e1900 */
[----:B0-----:R-:W-:-:S05]  /*00c0*/  IMAD.WIDE R4, R7, 0x4, R4 ;  /* 0x0000000407047825 */ /* 0x001fca00078e0204 */
[----:B--2---:R-:W-:Y:S01]  /*00d0*/  STG.E desc[UR4][R4.64], R3 ;  /* 0x0000000304007986 */ /* 0x004fe2000c101904 */
[----:B------:R-:W-:Y:S05]  /*00e0*/  EXIT ;  /* 0x000000000000794d */ /* 0x000fea0003800000 */
.L_x_3:
        /* <DEDUP_REMOVED lines=9> */
.L_x_7:


//--------------------- .nv.shared.reserved.0     --------------------------
	.section	.nv.shared.reserved.0,"aw",@nobits
	.weak		__nv_reservedSMEM_offset_0_alias
	.size		__nv_reservedSMEM_offset_0_alias, 0, 64
	.other		__nv_reservedSMEM_offset_0_alias,@"STO_CUDA_RESERVED_SHARED STV_DEFAULT"
__nv_reservedSMEM_offset_0_alias:
	.zero		0
	.zero		64


//--------------------- .nv.constant0._Z3tidPi    --------------------------
	.section	.nv.constant0._Z3tidPi,"a",@progbits
	.sectionflags	@""
	.align	4
.nv.constant0._Z3tidPi:
	.zero		904


//--------------------- .nv.constant0._Z10randomCopyPfS_Pi --------------------------
	.section	.nv.constant0._Z10randomCopyPfS_Pi,"a",@progbits
	.sectionflags	@""
	.align	4
.nv.constant0._Z10randomCopyPfS_Pi:
	.zero		920


//--------------------- .nv.constant0._Z11stridedCopyPfS_i --------------------------
	.section	.nv.constant0._Z11stridedCopyPfS_i,"a",@progbits
	.sectionflags	@""
	.align	4
.nv.constant0._Z11stridedCopyPfS_i:
	.zero		916


//--------------------- .nv.constant0._Z10offsetCopyPfS_i --------------------------
	.section	.nv.constant0._Z10offsetCopyPfS_i,"a",@progbits
	.sectionflags	@""
	.align	4
.nv.constant0._Z10offsetCopyPfS_i:
	.zero		916


//--------------------- SYMBOLS --------------------------

	.type		.nv.reservedSmem.offset0,@object
	.size		.nv.reservedSmem.offset0,0x4
